	.headerflags	@"EF_CUDA_TEXMODE_UNIFIED EF_CUDA_64BIT_ADDRESS EF_CUDA_ACCELERATORS EF_CUDA_SM90 EF_CUDA_VIRTUAL_SM(EF_CUDA_SM90)"
	.elftype	@"ET_EXEC"


//--------------------- .nv.info                  --------------------------
	.section	.nv.info,"",@"SHT_CUDA_INFO"
	.align	4


	//----- nvinfo : EIATTR_REGCOUNT
	.align		4
        /*0000*/ 	.byte	0x04, 0x2f
        /*0002*/ 	.short	(.L_1 - .L_0)
	.align		4
.L_0:
        /*0004*/ 	.word	index@(triton_mm)
        /*0008*/ 	.word	0x0000002a


	//----- nvinfo : EIATTR_MIN_STACK_SIZE
	.align		4
.L_1:
        /*000c*/ 	.byte	0x04, 0x12
        /*000e*/ 	.short	(.L_3 - .L_2)
	.align		4
.L_2:
        /*0010*/ 	.word	index@(triton_mm)
        /*0014*/ 	.word	0x00000000


	//----- nvinfo : EIATTR_FRAME_SIZE
	.align		4
.L_3:
        /*0018*/ 	.byte	0x04, 0x11
        /*001a*/ 	.short	(.L_5 - .L_4)
	.align		4
.L_4:
        /*001c*/ 	.word	index@(triton_mm)
        /*0020*/ 	.word	0x00000000


	//----- nvinfo : EIATTR_MIN_STACK_SIZE
	.align		4
.L_5:
        /*0024*/ 	.byte	0x04, 0x12
        /*0026*/ 	.short	(.L_7 - .L_6)
	.align		4
.L_6:
        /*0028*/ 	.word	index@(triton_mm)
        /*002c*/ 	.word	0x00000000
.L_7:


//--------------------- .nv.info.triton_mm        --------------------------
	.section	.nv.info.triton_mm,"",@"SHT_CUDA_INFO"
	.sectionflags	@""
	.align	4


	//----- nvinfo : EIATTR_CUDA_API_VERSION
	.align		4
        /*0000*/ 	.byte	0x04, 0x37
        /*0002*/ 	.short	(.L_9 - .L_8)
.L_8:
        /*0004*/ 	.word	0x0000007c


	//----- nvinfo : EIATTR_KPARAM_INFO
	.align		4
.L_9:
        /*0008*/ 	.byte	0x04, 0x17
        /*000a*/ 	.short	(.L_11 - .L_10)
.L_10:
        /*000c*/ 	.word	0x00000000
        /*0010*/ 	.short	0x0002
        /*0012*/ 	.short	0x0010
        /*0014*/ 	.byte	0x00, 0xf0, 0x21, 0x00


	//----- nvinfo : EIATTR_KPARAM_INFO
	.align		4
.L_11:
        /*0018*/ 	.byte	0x04, 0x17
        /*001a*/ 	.short	(.L_13 - .L_12)
.L_12:
        /*001c*/ 	.word	0x00000000
        /*0020*/ 	.short	0x0001
        /*0022*/ 	.short	0x0008
        /*0024*/ 	.byte	0x00, 0xf0, 0x21, 0x00


	//----- nvinfo : EIATTR_KPARAM_INFO
	.align		4
.L_13:
        /*0028*/ 	.byte	0x04, 0x17
        /*002a*/ 	.short	(.L_15 - .L_14)
.L_14:
        /*002c*/ 	.word	0x00000000
        /*0030*/ 	.short	0x0000
        /*0032*/ 	.short	0x0000
        /*0034*/ 	.byte	0x00, 0xf0, 0x21, 0x00


	//----- nvinfo : EIATTR_SPARSE_MMA_MASK
	.align		4
.L_15:
        /*0038*/ 	.byte	0x03, 0x50
        /*003a*/ 	.short	0x0000


	//----- nvinfo : EIATTR_MAXREG_COUNT
	.align		4
        /*003c*/ 	.byte	0x03, 0x1b
        /*003e*/ 	.short	0x00ff


	//----- nvinfo : EIATTR_EXIT_INSTR_OFFSETS
	.align		4
        /*0040*/ 	.byte	0x04, 0x1c
        /*0042*/ 	.short	(.L_17 - .L_16)


	//   ....[0]....
.L_16:
        /*0044*/ 	.word	0x00000e40


	//   ....[1]....
        /*0048*/ 	.word	0x00000e90


	//----- nvinfo : EIATTR_MAX_THREADS
	.align		4
.L_17:
        /*004c*/ 	.byte	0x04, 0x05
        /*004e*/ 	.short	(.L_19 - .L_18)
.L_18:
        /*0050*/ 	.word	0x00000100
        /*0054*/ 	.word	0x00000001
        /*0058*/ 	.word	0x00000001


	//----- nvinfo : EIATTR_CBANK_PARAM_SIZE
	.align		4
.L_19:
        /*005c*/ 	.byte	0x03, 0x19
        /*005e*/ 	.short	0x0018


	//----- nvinfo : EIATTR_PARAM_CBANK
	.align		4
        /*0060*/ 	.byte	0x04, 0x0a
        /*0062*/ 	.short	(.L_21 - .L_20)
	.align		4
.L_20:
        /*0064*/ 	.word	index@(.nv.constant0.triton_mm)
        /*0068*/ 	.short	0x0210
        /*006a*/ 	.short	0x0018


	//----- nvinfo : EIATTR_SW_WAR
	.align		4
.L_21:
        /*006c*/ 	.byte	0x04, 0x36
        /*006e*/ 	.short	(.L_23 - .L_22)
.L_22:
        /*0070*/ 	.word	0x00000008
.L_23:


//--------------------- .nv.callgraph             --------------------------
	.section	.nv.callgraph,"",@"SHT_CUDA_CALLGRAPH"
	.align	4
	.sectionentsize	8
	.align		4
        /*0000*/ 	.word	0x00000000
	.align		4
        /*0004*/ 	.word	0xffffffff
	.align		4
        /*0008*/ 	.word	0x00000000
	.align		4
        /*000c*/ 	.word	0xfffffffe
	.align		4
        /*0010*/ 	.word	0x00000000
	.align		4
        /*0014*/ 	.word	0xfffffffd
	.align		4
        /*0018*/ 	.word	0x00000000
	.align		4
        /*001c*/ 	.word	0xfffffffc


//--------------------- .text.triton_mm           --------------------------
	.section	.text.triton_mm,"ax",@progbits
	.sectionflags	@"SHF_BARRIERS=1"
	.align	128
        .global         triton_mm
        .type           triton_mm,@function
        .size           triton_mm,(.L_x_2 - triton_mm)
        .other          triton_mm,@"STO_CUDA_ENTRY STV_DEFAULT"
triton_mm:
.text.triton_mm:
[----:B------:R-:W1:Y:S08]  /*0000*/  LDC R1, c[0x0][0x28] ;  /* 0x00000a00ff017b82 */ /* 0x000e700000000800 */
[----:B------:R-:W2:Y:S01]  /*0010*/  S2UR UR13, SR_CTAID.X ;  /* 0x00000000000d79c3 */ /* 0x000ea20000002500 */
[----:B------:R-:W3:Y:S01]  /*0020*/  S2R R30, SR_TID.X ;  /* 0x00000000001e7919 */ /* 0x000ee20000002100 */
[----:B------:R-:W-:-:S06]  /*0030*/  ULDC.64 UR14, c[0x0][0x208] ;  /* 0x00008200000e7ab9 */ /* 0x000fcc0000000a00 */
[----:B------:R-:W4:Y:S08]  /*0040*/  LDC.64 R32, c[0x0][0x210] ;  /* 0x00008400ff207b82 */ /* 0x000f300000000a00 */
[----:B------:R-:W5:Y:S01]  /*0050*/  LDC.64 R36, c[0x0][0x218] ;  /* 0x00008600ff247b82 */ /* 0x000f620000000a00 */
[----:B--2---:R-:W-:-:S04]  /*0060*/  UIMAD.WIDE UR4, UR13, 0x2aaaaaab, URZ ;  /* 0x2aaaaaab0d0478a5 */ /* 0x004fc8000f8e023f */
[----:B------:R-:W-:-:S04]  /*0070*/  USHF.R.U32.HI UR4, URZ, 0x1f, UR5 ;  /* 0x0000001f3f047899 */ /* 0x000fc80008011605 */
[----:B------:R-:W-:Y:S01]  /*0080*/  ULEA.HI.SX32 UR6, UR5, UR4, 0x1b ;  /* 0x0000000405067291 */ /* 0x000fe2000f8fda3f */
[C---:B---3--:R-:W-:Y:S01]  /*0090*/  IMAD.SHL.U32 R26, R30.reuse, 0x2, RZ ;  /* 0x000000021e1a7824 */ /* 0x048fe200078e00ff */
[----:B------:R-:W-:Y:S01]  /*00a0*/  SHF.R.U32.HI R25, RZ, 0x4, R30 ;  /* 0x00000004ff197819 */ /* 0x000fe2000001161e */
[----:B------:R-:W-:Y:S01]  /*00b0*/  UMOV UR4, 0xfffffff8 ;  /* 0xfffffff800047882 */ /* 0x000fe20000000000 */
[----:B------:R-:W-:Y:S01]  /*00c0*/  UIMAD UR8, UR6, -0xc0, UR13 ;  /* 0xffffff40060878a4 */ /* 0x000fe2000f8e020d */
[C---:B------:R-:W-:Y:S01]  /*00d0*/  IMAD.SHL.U32 R27, R30.reuse, 0x8, RZ ;  /* 0x000000081e1b7824 */ /* 0x040fe200078e00ff */
[----:B------:R-:W-:Y:S01]  /*00e0*/  UIMAD UR4, UR6, UR4, 0x1 ;  /* 0x00000001060474a4 */ /* 0x000fe2000f8e0204 */
[----:B------:R-:W-:Y:S01]  /*00f0*/  SGXT.U32 R25, R25, 0x4 ;  /* 0x000000041919781a */ /* 0x000fe20000000000 */
[----:B------:R-:W-:Y:S01]  /*0100*/  IMAD.SHL.U32 R20, R30, 0x40, RZ ;  /* 0x000000401e147824 */ /* 0x000fe200078e00ff */
[----:B------:R-:W-:Y:S01]  /*0110*/  LOP3.LUT R39, R26, 0x1e, RZ, 0xc0, !PT ;  /* 0x0000001e1a277812 */ /* 0x000fe200078ec0ff */
[----:B------:R-:W-:Y:S01]  /*0120*/  UISETP.LT.AND UP0, UPT, UR4, 0x8, UPT ;  /* 0x000000080400788c */ /* 0x000fe2000bf01270 */
[----:B------:R-:W-:Y:S01]  /*0130*/  IMAD.U32 R4, RZ, RZ, UR8 ;  /* 0x00000008ff047e24 */ /* 0x000fe2000f8e00ff */
[----:B------:R-:W-:-:S02]  /*0140*/  LOP3.LUT R9, R27, 0x18, R30, 0x48, !PT ;  /* 0x000000181b097812 */ /* 0x000fc400078e481e */
[----:B------:R-:W-:Y:S01]  /*0150*/  USEL UR7, UR4, 0x8, UP0 ;  /* 0x0000000804077887 */ /* 0x000fe20008000000 */
[----:B----4-:R-:W-:Y:S01]  /*0160*/  IMAD.WIDE.U32 R38, R39, 0x2, R32 ;  /* 0x0000000227267825 */ /* 0x010fe200078e0020 */
[----:B------:R-:W-:Y:S01]  /*0170*/  IABS R4, R4 ;  /* 0x0000000400047213 */ /* 0x000fe20000000000 */
[----:B------:R-:W-:Y:S01]  /*0180*/  UMOV UR4, URZ ;  /* 0x0000003f00047c82 */ /* 0x000fe20008000000 */
[----:B------:R-:W-:Y:S01]  /*0190*/  ULOP3.LUT UR8, UR8, UR7, URZ, 0x3c, !UPT ;  /* 0x0000000708087292 */ /* 0x000fe2000f8e3c3f */
[----:B------:R-:W-:Y:S01]  /*01a0*/  IMAD.SHL.U32 R9, R9, 0x2, RZ ;  /* 0x0000000209097824 */ /* 0x000fe200078e00ff */
[----:B------:R-:W-:Y:S01]  /*01b0*/  R2UR UR10, R4 ;  /* 0x00000000040a72ca */ /* 0x000fe200000e0000 */
[----:B------:R-:W-:Y:S01]  /*01c0*/  IMAD.U32 R3, RZ, RZ, UR7 ;  /* 0x00000007ff037e24 */ /* 0x000fe2000f8e00ff */
[--C-:B------:R-:W-:Y:S02]  /*01d0*/  SHF.R.U32.HI R23, RZ, 0x4, R30.reuse ;  /* 0x00000004ff177819 */ /* 0x100fe4000001161e */
[----:B------:R-:W-:-:S02]  /*01e0*/  SHF.R.U32.HI R21, RZ, 0x5, R30 ;  /* 0x00000005ff157819 */ /* 0x000fc4000001161e */
[-C--:B------:R-:W-:Y:S02]  /*01f0*/  IABS R0, R3.reuse ;  /* 0x0000000300007213 */ /* 0x080fe40000000000 */
[----:B------:R-:W-:Y:S02]  /*0200*/  IABS R3, R3 ;  /* 0x0000000300037213 */ /* 0x000fe40000000000 */
[----:B------:R-:W-:Y:S02]  /*0210*/  R2UR UR16, R0 ;  /* 0x00000000001072ca */ /* 0x000fe400000e0000 */
[----:B------:R-:W-:Y:S02]  /*0220*/  SGXT.U32 R23, R23, 0x1 ;  /* 0x000000011717781a */ /* 0x000fe40000000000 */
[----:B------:R-:W-:Y:S02]  /*0230*/  SGXT.U32 R21, R21, 0x3 ;  /* 0x000000031515781a */ /* 0x000fe40000000000 */
[----:B------:R-:W-:-:S07]  /*0240*/  LOP3.LUT R20, R20, 0x3c0, RZ, 0xc0, !PT ;  /* 0x000003c014147812 */ /* 0x000fce00078ec0ff */
[----:B------:R-:W2:Y:S08]  /*0250*/  I2F.RP R0, UR16 ;  /* 0x0000001000007d06 */ /* 0x000eb00008209400 */
[----:B--2---:R-:W2:Y:S02]  /*0260*/  MUFU.RCP R0, R0 ;  /* 0x0000000000007308 */ /* 0x004ea40000001000 */
[----:B--2---:R-:W-:-:S02]  /*0270*/  VIADD R2, R0, 0xffffffe ;  /* 0x0ffffffe00027836 */ /* 0x004fc40000000000 */
[----:B------:R-:W-:-:S04]  /*0280*/  IMAD.MOV R0, RZ, RZ, -R3 ;  /* 0x000000ffff007224 */ /* 0x000fc800078e0a03 */
[----:B------:R-:W2:Y:S01]  /*0290*/  F2I.FTZ.U32.TRUNC.NTZ R2, R2 ;  /* 0x0000000200027305 */ /* 0x000ea2000021f000 */
[----:B------:R-:W-:Y:S02]  /*02a0*/  R2UR UR11, R0 ;  /* 0x00000000000b72ca */ /* 0x000fe400000e0000 */
[----:B------:R-:W-:-:S04]  /*02b0*/  SHF.R.U32.HI R0, RZ, 0x2, R30 ;  /* 0x00000002ff007819 */ /* 0x000fc8000001161e */
[----:B------:R-:W-:Y:S02]  /*02c0*/  SGXT.U32 R0, R0, 0x6 ;  /* 0x000000060000781a */ /* 0x000fe40000000000 */
[----:B--2---:R-:W-:-:S13]  /*02d0*/  R2UR UR5, R2 ;  /* 0x00000000020572ca */ /* 0x004fda00000e0000 */
[----:B------:R-:W-:-:S04]  /*02e0*/  UIADD3 UR9, URZ, -UR5, URZ ;  /* 0x800000053f097290 */ /* 0x000fc8000fffe03f */
[----:B------:R-:W-:-:S04]  /*02f0*/  UIMAD UR9, UR9, UR16, URZ ;  /* 0x00000010090972a4 */ /* 0x000fc8000f8e023f */
[----:B------:R-:W-:-:S07]  /*0300*/  UIMAD.WIDE.U32 UR4, UR5, UR9, UR4 ;  /* 0x00000009050472a5 */ /* 0x000fce000f8e0004 */
[----:B------:R-:W-:Y:S02]  /*0310*/  UMOV UR9, UR5 ;  /* 0x0000000500097c82 */ /* 0x000fe40008000000 */
[----:B------:R-:W-:-:S04]  /*0320*/  UIMAD.WIDE.U32 UR4, UR9, UR10, URZ ;  /* 0x0000000a090472a5 */ /* 0x000fc8000f8e003f */
[----:B------:R-:W-:-:S04]  /*0330*/  UIMAD UR4, UR5, UR11, UR10 ;  /* 0x0000000b050472a4 */ /* 0x000fc8000f8e020a */
[----:B------:R-:W-:-:S11]  /*0340*/  UISETP.GT.U32.AND UP1, UPT, UR16, UR4, UPT ;  /* 0x000000041000728c */ /* 0x000fd6000bf24070 */
[----:B------:R-:W-:Y:S02]  /*0350*/  @!UP1 UIADD3 UR4, UR4, -UR16, URZ ;  /* 0x8000001004049290 */ /* 0x000fe4000fffe03f */
[----:B------:R-:W-:Y:S02]  /*0360*/  @!UP1 UIADD3 UR5, UR5, 0x1, URZ ;  /* 0x0000000105059890 */ /* 0x000fe4000fffe03f */
[----:B------:R-:W-:Y:S02]  /*0370*/  UISETP.GE.U32.AND UP0, UPT, UR4, UR16, UPT ;  /* 0x000000100400728c */ /* 0x000fe4000bf06070 */
[----:B------:R-:W-:Y:S01]  /*0380*/  UISETP.GE.AND UP1, UPT, UR8, URZ, UPT ;  /* 0x0000003f0800728c */ /* 0x000fe2000bf26270 */
[----:B------:R-:W2:Y:S01]  /*0390*/  S2UR UR8, SR_CgaCtaId ;  /* 0x00000000000879c3 */ /* 0x000ea20000008800 */
[----:B------:R-:W-:-:S07]  /*03a0*/  UMOV UR4, 0x400 ;  /* 0x0000040000047882 */ /* 0x000fce0000000000 */
[----:B------:R-:W-:Y:S02]  /*03b0*/  @UP0 UIADD3 UR5, UR5, 0x1, URZ ;  /* 0x0000000105050890 */ /* 0x000fe4000fffe03f */
[----:B------:R-:W-:Y:S02]  /*03c0*/  UISETP.NE.AND UP0, UPT, UR7, URZ, UPT ;  /* 0x0000003f0700728c */ /* 0x000fe4000bf05270 */
[----:B------:R-:W-:Y:S02]  /*03d0*/  ULOP3.LUT UR7, URZ, UR7, URZ, 0x33, !UPT ;  /* 0x000000073f077292 */ /* 0x000fe4000f8e333f */
[----:B------:R-:W-:-:S04]  /*03e0*/  @!UP1 UIADD3 UR5, -UR5, URZ, URZ ;  /* 0x0000003f05059290 */ /* 0x000fc8000fffe13f */
[----:B------:R-:W-:-:S04]  /*03f0*/  USEL UR5, UR7, UR5, !UP0 ;  /* 0x0000000507057287 */ /* 0x000fc8000c000000 */
[----:B------:R-:W-:Y:S02]  /*0400*/  USHF.L.U32 UR12, UR5, 0x7, URZ ;  /* 0x00000007050c7899 */ /* 0x000fe4000800063f */
[----:B--2---:R-:W-:-:S03]  /*0410*/  UPRMT UR8, UR8, 0x654, UR4 ;  /* 0x0000065408087896 */ /* 0x004fc60008000004 */
[----:B------:R-:W-:Y:S01]  /*0420*/  UMOV UR4, 0x20 ;  /* 0x0000002000047882 */ /* 0x000fe20000000000 */
[----:B------:R-:W-:Y:S01]  /*0430*/  LOP3.LUT R2, R0, UR12, RZ, 0xfc, !PT ;  /* 0x0000000c00027c12 */ /* 0x000fe2000f8efcff */
[----:B------:R-:W-:-:S04]  /*0440*/  IMAD.U32 R7, RZ, RZ, UR12 ;  /* 0x0000000cff077e24 */ /* 0x000fc8000f8e00ff */
[----:B------:R-:W-:-:S05]  /*0450*/  IMAD.HI R3, R2, 0x2aaaaaab, RZ ;  /* 0x2aaaaaab02037827 */ /* 0x000fca00078e02ff */
[----:B------:R-:W-:-:S04]  /*0460*/  SHF.R.U32.HI R4, RZ, 0x1f, R3 ;  /* 0x0000001fff047819 */ /* 0x000fc80000011603 */
[----:B------:R-:W-:Y:S02]  /*0470*/  LEA.HI R5, R3, R4, RZ, 0x17 ;  /* 0x0000000403057211 */ /* 0x000fe400078fb8ff */
[----:B------:R-:W-:Y:S02]  /*0480*/  SHF.R.U32.HI R3, RZ, 0x2, R30 ;  /* 0x00000002ff037819 */ /* 0x000fe4000001161e */
[----:B------:R-:W-:Y:S02]  /*0490*/  LOP3.LUT R4, R7, 0x40, R0, 0xfe, !PT ;  /* 0x0000004007047812 */ /* 0x000fe400078efe00 */
[----:B------:R-:W-:Y:S02]  /*04a0*/  LOP3.LUT R6, R26, 0x18, R3, 0x48, !PT ;  /* 0x000000181a067812 */ /* 0x000fe400078e4803 */
[----:B------:R-:W-:Y:S01]  /*04b0*/  LOP3.LUT R7, R26, 0x6, RZ, 0xc0, !PT ;  /* 0x000000061a077812 */ /* 0x000fe200078ec0ff */
[----:B------:R-:W-:-:S04]  /*04c0*/  IMAD.HI R3, R4, 0x2aaaaaab, RZ ;  /* 0x2aaaaaab04037827 */ /* 0x000fc800078e02ff */
[----:B------:R-:W-:Y:S01]  /*04d0*/  IMAD R8, R25, 0x20, R6 ;  /* 0x0000002019087824 */ /* 0x000fe200078e0206 */
[----:B------:R-:W-:-:S03]  /*04e0*/  SHF.R.U32.HI R6, RZ, 0x1f, R3 ;  /* 0x0000001fff067819 */ /* 0x000fc60000011603 */
[----:B------:R-:W-:Y:S01]  /*04f0*/  IMAD.IADD R8, R7, 0x1, R8 ;  /* 0x0000000107087824 */ /* 0x000fe200078e0208 */
[----:B------:R-:W-:Y:S01]  /*0500*/  LEA.HI R7, R3, R6, RZ, 0x17 ;  /* 0x0000000603077211 */ /* 0x000fe200078fb8ff */
[----:B------:R-:W-:Y:S01]  /*0510*/  IMAD R6, R5, -0xc00, R2 ;  /* 0xfffff40005067824 */ /* 0x000fe200078e0202 */
[----:B------:R-:W-:Y:S02]  /*0520*/  LOP3.LUT R3, R27, 0x18, RZ, 0xc0, !PT ;  /* 0x000000181b037812 */ /* 0x000fe400078ec0ff */
[----:B------:R-:W-:Y:S01]  /*0530*/  LOP3.LUT R2, R0, 0x40, RZ, 0xfc, !PT ;  /* 0x0000004000027812 */ /* 0x000fe200078efcff */
[----:B------:R-:W-:Y:S01]  /*0540*/  IMAD R4, R7, -0xc00, R4 ;  /* 0xfffff40007047824 */ /* 0x000fe200078e0204 */
[----:B------:R-:W-:Y:S01]  /*0550*/  LEA R24, R8, UR8, 0x1 ;  /* 0x0000000808187c11 */ /* 0x000fe2000f8e08ff */
[----:B------:R-:W-:Y:S01]  /*0560*/  IMAD R0, R0, 0x40, R9 ;  /* 0x0000004000007824 */ /* 0x000fe200078e0209 */
[----:B------:R-:W-:Y:S01]  /*0570*/  SHF.R.U32.HI R5, RZ, 0x1, R30 ;  /* 0x00000001ff057819 */ /* 0x000fe2000001161e */
[----:B------:R-:W-:-:S02]  /*0580*/  IMAD R35, R6, 0x300, R3 ;  /* 0x0000030006237824 */ /* 0x000fc400078e0203 */
[----:B------:R-:W-:Y:S01]  /*0590*/  IMAD R2, R2, 0x40, R9 ;  /* 0x0000004002027824 */ /* 0x000fe200078e0209 */
[----:B------:R-:W-:Y:S01]  /*05a0*/  @!PT LDS RZ, [RZ] ;  /* 0x00000000fffff984 */ /* 0x000fe20000000800 */
[----:B------:R-:W-:Y:S01]  /*05b0*/  @!PT LDS RZ, [RZ] ;  /* 0x00000000fffff984 */ /* 0x000fe20000000800 */
[----:B------:R-:W-:Y:S01]  /*05c0*/  @!PT LDS RZ, [RZ] ;  /* 0x00000000fffff984 */ /* 0x000fe20000000800 */
[----:B------:R-:W-:Y:S01]  /*05d0*/  LDGSTS.E [R24], desc[UR14][R38.64] ;  /* 0x0000000026187fae */ /* 0x000fe2000b92184e */
[----:B------:R-:W-:Y:S01]  /*05e0*/  IMAD R3, R4, 0x300, R3 ;  /* 0x0000030004037824 */ /* 0x000fe200078e0203 */
[----:B------:R-:W-:Y:S01]  /*05f0*/  SHF.R.U32.HI R4, RZ, 0x3, R30 ;  /* 0x00000003ff047819 */ /* 0x000fe2000001161e */
[--C-:B-1---5:R-:W-:Y:S01]  /*0600*/  IMAD.WIDE R34, R35, 0x2, R36.reuse ;  /* 0x0000000223227825 */ /* 0x122fe200078e0224 */
[----:B------:R-:W0:Y:S01]  /*0610*/  LDGDEPBAR ;  /* 0x00000000000079af */ /* 0x000e220000000000 */
[----:B------:R-:W-:Y:S02]  /*0620*/  SGXT.U32 R5, R5, 0x2 ;  /* 0x000000020505781a */ /* 0x000fe40000000000 */
[----:B------:R-:W-:Y:S01]  /*0630*/  VIADD R0, R0, UR8 ;  /* 0x0000000800007c36 */ /* 0x000fe20008000000 */
[----:B------:R-:W-:Y:S01]  /*0640*/  SGXT.U32 R4, R4, 0x1 ;  /* 0x000000010404781a */ /* 0x000fe20000000000 */
[----:B------:R-:W-:-:S03]  /*0650*/  IMAD.WIDE R36, R3, 0x2, R36 ;  /* 0x0000000203247825 */ /* 0x000fc600078e0224 */
[----:B------:R-:W-:Y:S01]  /*0660*/  LDGSTS.E.BYPASS.128 [R0+0x400], desc[UR14][R34.64] ;  /* 0x0040000022007fae */ /* 0x000fe2000b901c4e */
[----:B------:R-:W-:Y:S02]  /*0670*/  VIADD R2, R2, UR8 ;  /* 0x0000000802027c36 */ /* 0x000fe40008000000 */
[----:B------:R-:W-:Y:S02]  /*0680*/  IMAD.SHL.U32 R3, R23, 0x40, RZ ;  /* 0x0000004017037824 */ /* 0x000fe400078e00ff */
[----:B------:R-:W-:Y:S01]  /*0690*/  IMAD.SHL.U32 R6, R21, 0x8, RZ ;  /* 0x0000000815067824 */ /* 0x000fe200078e00ff */
[----:B------:R-:W-:Y:S04]  /*06a0*/  LDGSTS.E.BYPASS.128 [R2+0x400], desc[UR14][R36.64] ;  /* 0x0040000024027fae */ /* 0x000fe8000b901c4e */
[----:B------:R-:W0:Y:S01]  /*06b0*/  LDGDEPBAR ;  /* 0x00000000000079af */ /* 0x000e220000000000 */
[----:B------:R-:W-:-:S02]  /*06c0*/  LOP3.LUT R7, R3, R6, RZ, 0xfc, !PT ;  /* 0x0000000603077212 */ /* 0x000fc400078efcff */
[-C--:B------:R-:W-:Y:S02]  /*06d0*/  LOP3.LUT R3, R23, R5.reuse, RZ, 0x3c, !PT ;  /* 0x0000000517037212 */ /* 0x080fe400078e3cff */
[----:B------:R-:W-:Y:S02]  /*06e0*/  LOP3.LUT R6, R4, R5, RZ, 0x3c, !PT ;  /* 0x0000000504067212 */ /* 0x000fe400078e3cff */
[----:B------:R-:W-:Y:S01]  /*06f0*/  LOP3.LUT R7, R7, 0x7, R30, 0xf8, !PT ;  /* 0x0000000707077812 */ /* 0x000fe200078ef81e */
[----:B------:R-:W-:Y:S01]  /*0700*/  IMAD.SHL.U32 R3, R3, 0x10, RZ ;  /* 0x0000001003037824 */ /* 0x000fe200078e00ff */
[----:B------:R-:W-:Y:S01]  /*0710*/  LOP3.LUT R4, R5, 0x2, R4, 0x1e, !PT ;  /* 0x0000000205047812 */ /* 0x000fe200078e1e04 */
[----:B------:R-:W-:Y:S01]  /*0720*/  IMAD.SHL.U32 R9, R6, 0x10, RZ ;  /* 0x0000001006097824 */ /* 0x000fe200078e00ff */
[----:B------:R-:W-:Y:S01]  /*0730*/  LOP3.LUT R6, R5, 0x2, R23, 0x1e, !PT ;  /* 0x0000000205067812 */ /* 0x000fe200078e1e17 */
[----:B------:R-:W-:Y:S01]  /*0740*/  IMAD.SHL.U32 R28, R7, 0x40, RZ ;  /* 0x00000040071c7824 */ /* 0x000fe200078e00ff */
[----:B------:R-:W-:Y:S01]  /*0750*/  LOP3.LUT R22, R3, R20, RZ, 0xfc, !PT ;  /* 0x0000001403167212 */ /* 0x000fe200078efcff */
[----:B------:R-:W-:-:S02]  /*0760*/  IMAD.SHL.U32 R17, R4, 0x10, RZ ;  /* 0x0000001004117824 */ /* 0x000fc400078e00ff */
[----:B------:R-:W-:Y:S01]  /*0770*/  IMAD.SHL.U32 R5, R6, 0x10, RZ ;  /* 0x0000001006057824 */ /* 0x000fe200078e00ff */
[----:B------:R-:W-:Y:S02]  /*0780*/  LOP3.LUT R3, R28, R9, RZ, 0xfc, !PT ;  /* 0x000000091c037212 */ /* 0x000fe400078efcff */
[----:B------:R-:W-:Y:S02]  /*0790*/  LOP3.LUT R28, R17, R28, RZ, 0xfc, !PT ;  /* 0x0000001c111c7212 */ /* 0x000fe400078efcff */
[----:B------:R-:W-:Y:S01]  /*07a0*/  LOP3.LUT R20, R5, R20, RZ, 0xfc, !PT ;  /* 0x0000001405147212 */ /* 0x000fe200078efcff */
[----:B------:R-:W-:-:S04]  /*07b0*/  DEPBAR.LE SB0, 0x0 ;  /* 0x000080000000791a */ /* 0x000fc80000000000 */
[----:B------:R-:W-:Y:S06]  /*07c0*/  BAR.SYNC.DEFER_BLOCKING 0x0 ;  /* 0x0000000000007b1d */ /* 0x000fec0000010000 */
[----:B------:R-:W-:Y:S04]  /*07d0*/  LDSM.16.M88.4 R8, [R22+UR8] ;  /* 0x000000081608783b */ /* 0x000fe80008000200 */
[----:B------:R-:W1:Y:S04]  /*07e0*/  LDSM.16.M88.4 R12, [R3+UR8+0x400] ;  /* 0x00040008030c783b */ /* 0x000e680008000200 */
[----:B------:R-:W-:Y:S01]  /*07f0*/  LDSM.16.M88.4 R16, [R28+UR8+0x400] ;  /* 0x000400081c10783b */ /* 0x000fe20008000200 */
[----:B-1----:R-:W-:Y:S06]  /*0800*/  HMMA.16816.F32.BF16 R4, R8, R12, RZ ;  /* 0x0000000c0804723c */ /* 0x002fec00000418ff */
[----:B------:R-:W-:Y:S01]  /*0810*/  HMMA.16816.F32.BF16 R8, R8, R14, RZ ;  /* 0x0000000e0808723c */ /* 0x000fe200000418ff */
[----:B------:R-:W1:Y:S01]  /*0820*/  LDSM.16.M88.4 R12, [R20+UR8] ;  /* 0x00000008140c783b */ /* 0x000e620008000200 */
[----:B------:R-:W-:Y:S06]  /*0830*/  BAR.SYNC.DEFER_BLOCKING 0x0 ;  /* 0x0000000000007b1d */ /* 0x000fec0000010000 */
[----:B------:R-:W-:Y:S01]  /*0840*/  @!PT LDS RZ, [RZ] ;  /* 0x00000000fffff984 */ /* 0x000fe20000000800 */
[----:B------:R-:W-:Y:S01]  /*0850*/  @!PT LDS RZ, [RZ] ;  /* 0x00000000fffff984 */ /* 0x000fe20000000800 */
[----:B------:R-:W-:Y:S01]  /*0860*/  @!PT LDS RZ, [RZ] ;  /* 0x00000000fffff984 */ /* 0x000fe20000000800 */
[----:B------:R-:W-:Y:S04]  /*0870*/  LDGSTS.E [R24], desc[UR14][R38.64+0x40] ;  /* 0x0000004026187fae */ /* 0x000fe8000b92184e */
[----:B------:R-:W0:Y:S04]  /*0880*/  LDGDEPBAR ;  /* 0x00000000000079af */ /* 0x000e280000000000 */
[----:B------:R3:W-:Y:S04]  /*0890*/  LDGSTS.E.BYPASS.128 [R0+0x400], desc[UR14][R34.64+0x40] ;  /* 0x0040004022007fae */ /* 0x0007e8000b901c4e */
[----:B------:R4:W-:Y:S01]  /*08a0*/  LDGSTS.E.BYPASS.128 [R2+0x400], desc[UR14][R36.64+0x40] ;  /* 0x0040004024027fae */ /* 0x0009e2000b901c4e */
[----:B-1----:R-:W-:Y:S03]  /*08b0*/  HMMA.16816.F32.BF16 R4, R12, R16, R4 ;  /* 0x000000100c04723c */ /* 0x002fe60000041804 */
[----:B------:R-:W0:Y:S03]  /*08c0*/  LDGDEPBAR ;  /* 0x00000000000079af */ /* 0x000e260000000000 */
[----:B------:R-:W-:Y:S01]  /*08d0*/  HMMA.16816.F32.BF16 R8, R12, R18, R8 ;  /* 0x000000120c08723c */ /* 0x000fe20000041808 */
[----:B---3--:R-:W-:-:S05]  /*08e0*/  IADD3 R34, P1, R34, 0x80, RZ ;  /* 0x0000008022227810 */ /* 0x008fca0007f3e0ff */
[----:B------:R-:W-:Y:S01]  /*08f0*/  IMAD.X R31, RZ, RZ, R35, P1 ;  /* 0x000000ffff1f7224 */ /* 0x000fe200008e0623 */
[C---:B------:R-:W-:Y:S02]  /*0900*/  LOP3.LUT R13, R30.reuse, 0xf, RZ, 0xc0, !PT ;  /* 0x0000000f1e0d7812 */ /* 0x040fe400078ec0ff */
[----:B------:R-:W-:-:S03]  /*0910*/  LOP3.LUT R30, R30, 0x1f, RZ, 0xc0, !PT ;  /* 0x0000001f1e1e7812 */ /* 0x000fc600078ec0ff */
[----:B------:R-:W-:Y:S01]  /*0920*/  IMAD.WIDE.U32 R12, R13, 0x4, R32 ;  /* 0x000000040d0c7825 */ /* 0x000fe200078e0020 */
[----:B------:R-:W-:Y:S02]  /*0930*/  IADD3 R32, P0, R36, 0x80, RZ ;  /* 0x0000008024207810 */ /* 0x000fe40007f1e0ff */
[----:B----4-:R-:W-:-:S03]  /*0940*/  IADD3 R36, P2, R12, 0x80, RZ ;  /* 0x000000800c247810 */ /* 0x010fc60007f5e0ff */
[----:B------:R-:W-:Y:S01]  /*0950*/  IMAD.X R29, RZ, RZ, R37, P0 ;  /* 0x000000ffff1d7224 */ /* 0x000fe200000e0625 */
[----:B------:R-:W-:-:S04]  /*0960*/  DEPBAR.LE SB0, 0x0 ;  /* 0x000080000000791a */ /* 0x000fc80000000000 */
[----:B------:R-:W-:Y:S01]  /*0970*/  BAR.SYNC.DEFER_BLOCKING 0x0 ;  /* 0x0000000000007b1d */ /* 0x000fe20000010000 */
[----:B------:R-:W-:-:S05]  /*0980*/  IMAD.X R33, RZ, RZ, R13, P2 ;  /* 0x000000ffff217224 */ /* 0x000fca00010e060d */
[----:B------:R2:W1:Y:S04]  /*0990*/  LDSM.16.M88.4 R12, [R22+UR8] ;  /* 0x00000008160c783b */ /* 0x0004680008000200 */
[----:B-1----:R2:W3:Y:S02]  /*09a0*/  LDSM.16.M88.4 R16, [R3+UR8+0x400] ;  /* 0x000400080310783b */ /* 0x0024e40008000200 */
.L_x_0:
[----:B-123--:R-:W-:Y:S01]  /*09b0*/  HMMA.16816.F32.BF16 R4, R12, R16, R4 ;  /* 0x000000100c04723c */ /* 0x00efe20000041804 */
[----:B------:R-:W-:Y:S01]  /*09c0*/  UISETP.GE.U32.AND UP1, UPT, UR4, 0x2e0, UPT ;  /* 0x000002e00400788c */ /* 0x000fe2000bf26070 */
[----:B------:R-:W-:Y:S01]  /*09d0*/  IMAD.MOV.U32 R37, RZ, RZ, R33 ;  /* 0x000000ffff257224 */ /* 0x000fe200078e0021 */
[----:B------:R-:W-:Y:S01]  /*09e0*/  UIADD3 UR4, UR4, 0x20, URZ ;  /* 0x0000002004047890 */ /* 0x000fe2000fffe03f */
[----:B------:R-:W-:Y:S01]  /*09f0*/  IMAD.MOV.U32 R38, RZ, RZ, R34 ;  /* 0x000000ffff267224 */ /* 0x000fe200078e0022 */
[----:B------:R-:W-:Y:S01]  /*0a00*/  IADD3 R34, P1, R34, 0x40, RZ ;  /* 0x0000004022227810 */ /* 0x000fe20007f3e0ff */
[----:B------:R-:W-:Y:S01]  /*0a10*/  HMMA.16816.F32.BF16 R8, R12, R18, R8 ;  /* 0x000000120c08723c */ /* 0x000fe20000041808 */
[----:B------:R-:W-:Y:S01]  /*0a20*/  LDSM.16.M88.4 R12, [R20+UR8] ;  /* 0x00000008140c783b */ /* 0x000fe20008000200 */
[----:B------:R-:W-:Y:S01]  /*0a30*/  PLOP3.LUT P3, PT, PT, PT, UP1, 0x80, 0x0 ;  /* 0x000000000000781c */ /* 0x000fe20003f6f018 */
[--C-:B------:R-:W-:Y:S02]  /*0a40*/  IMAD.MOV.U32 R39, RZ, RZ, R31.reuse ;  /* 0x000000ffff277224 */ /* 0x100fe400078e001f */
[----:B------:R-:W1:Y:S01]  /*0a50*/  LDSM.16.M88.4 R16, [R28+UR8+0x400] ;  /* 0x000400081c10783b */ /* 0x000e620008000200 */
[----:B------:R-:W-:Y:S01]  /*0a60*/  IMAD.X R31, RZ, RZ, R31, P1 ;  /* 0x000000ffff1f7224 */ /* 0x000fe200008e061f */
[----:B------:R-:W-:Y:S08]  /*0a70*/  BAR.SYNC.DEFER_BLOCKING 0x0 ;  /* 0x0000000000007b1d */ /* 0x000ff00000010000 */
[----:B------:R-:W-:Y:S01]  /*0a80*/  @!PT LDS RZ, [RZ] ;  /* 0x00000000fffff984 */ /* 0x000fe20000000800 */
[----:B------:R-:W-:Y:S01]  /*0a90*/  @!PT LDS RZ, [RZ] ;  /* 0x00000000fffff984 */ /* 0x000fe20000000800 */
[----:B------:R-:W-:Y:S01]  /*0aa0*/  @!PT LDS RZ, [RZ] ;  /* 0x00000000fffff984 */ /* 0x000fe20000000800 */
[----:B------:R2:W-:Y:S04]  /*0ab0*/  LDGSTS.E [R24], desc[UR14][R36.64], !P3 ;  /* 0x0000000024187fae */ /* 0x0005e8000d92184e */
[----:B------:R-:W0:Y:S04]  /*0ac0*/  LDGDEPBAR ;  /* 0x00000000000079af */ /* 0x000e280000000000 */
[----:B------:R3:W-:Y:S01]  /*0ad0*/  LDGSTS.E.BYPASS.128 [R0+0x400], desc[UR14][R38.64], !P3 ;  /* 0x0040000026007fae */ /* 0x0007e2000d901c4e */
[----:B--2---:R-:W-:Y:S01]  /*0ae0*/  IADD3 R36, P2, R36, 0x40, RZ ;  /* 0x0000004024247810 */ /* 0x004fe20007f5e0ff */
[----:B-1----:R-:W-:Y:S04]  /*0af0*/  HMMA.16816.F32.BF16 R4, R12, R16, R4 ;  /* 0x000000100c04723c */ /* 0x002fe80000041804 */
[----:B------:R-:W-:-:S02]  /*0b00*/  IMAD.X R33, RZ, RZ, R33, P2 ;  /* 0x000000ffff217224 */ /* 0x000fc400010e0621 */
[----:B------:R-:W-:Y:S01]  /*0b10*/  HMMA.16816.F32.BF16 R8, R12, R18, R8 ;  /* 0x000000120c08723c */ /* 0x000fe20000041808 */
[----:B---3--:R-:W-:Y:S01]  /*0b20*/  IMAD.MOV.U32 R38, RZ, RZ, R32 ;  /* 0x000000ffff267224 */ /* 0x008fe200078e0020 */
[----:B------:R-:W-:Y:S01]  /*0b30*/  IADD3 R32, P0, R32, 0x40, RZ ;  /* 0x0000004020207810 */ /* 0x000fe20007f1e0ff */
[----:B------:R-:W-:-:S04]  /*0b40*/  IMAD.MOV.U32 R39, RZ, RZ, R29 ;  /* 0x000000ffff277224 */ /* 0x000fc800078e001d */
[----:B------:R-:W-:Y:S01]  /*0b50*/  IMAD.X R29, RZ, RZ, R29, P0 ;  /* 0x000000ffff1d7224 */ /* 0x000fe200000e061d */
[----:B------:R1:W-:Y:S04]  /*0b60*/  LDGSTS.E.BYPASS.128 [R2+0x400], desc[UR14][R38.64], !P3 ;  /* 0x0040000026027fae */ /* 0x0003e8000d901c4e */
[----:B------:R-:W0:Y:S01]  /*0b70*/  LDGDEPBAR ;  /* 0x00000000000079af */ /* 0x000e220000000000 */
[----:B------:R-:W-:-:S04]  /*0b80*/  DEPBAR.LE SB0, 0x0 ;  /* 0x000080000000791a */ /* 0x000fc80000000000 */
[----:B------:R-:W-:Y:S06]  /*0b90*/  BAR.SYNC.DEFER_BLOCKING 0x0 ;  /* 0x0000000000007b1d */ /* 0x000fec0000010000 */
[----:B------:R1:W2:Y:S04]  /*0ba0*/  LDSM.16.M88.4 R12, [R22+UR8] ;  /* 0x00000008160c783b */ /* 0x0002a80008000200 */
[----:B------:R1:W3:Y:S01]  /*0bb0*/  LDSM.16.M88.4 R16, [R3+UR8+0x400] ;  /* 0x000400080310783b */ /* 0x0002e20008000200 */
[----:B------:R-:W-:Y:S05]  /*0bc0*/  @!P3 BRA `(.L_x_0) ;  /* 0xfffffffc0078b947 */ /* 0x000fea000383ffff */
[----:B------:R-:W-:Y:S01]  /*0bd0*/  IABS R0, UR13 ;  /* 0x0000000d00007c13 */ /* 0x000fe20008000000 */
[----:B------:R-:W-:Y:S01]  /*0be0*/  UISETP.GE.AND UP2, UPT, UR13, URZ, UPT ;  /* 0x0000003f0d00728c */ /* 0x000fe2000bf46270 */
[----:B------:R-:W-:-:S04]  /*0bf0*/  DEPBAR.LE SB0, 0x0 ;  /* 0x000080000000791a */ /* 0x000fc80000000000 */
[----:B------:R-:W-:Y:S01]  /*0c00*/  R2UR UR10, R0 ;  /* 0x00000000000a72ca */ /* 0x000fe200000e0000 */
[C---:B-1----:R-:W-:Y:S01]  /*0c10*/  IMAD.SHL.U32 R3, R21.reuse, 0x8, RZ ;  /* 0x0000000815037824 */ /* 0x042fe200078e00ff */
[----:B------:R-:W-:Y:S01]  /*0c20*/  SHF.R.U32.HI R30, RZ, 0x2, R30 ;  /* 0x00000002ff1e7819 */ /* 0x000fe2000001161e */
[----:B------:R-:W-:Y:S01]  /*0c30*/  IMAD.SHL.U32 R0, R21, 0x2, RZ ;  /* 0x0000000215007824 */ /* 0x000fe200078e00ff */
[----:B------:R-:W-:Y:S01]  /*0c40*/  F2FP.BF16.F32.PACK_AB R4, R5, R4 ;  /* 0x000000040504723e */ /* 0x000fe200000010ff */
[----:B------:R-:W-:Y:S01]  /*0c50*/  IMAD.U32 R2, RZ, RZ, UR12 ;  /* 0x0000000cff027e24 */ /* 0x000fe2000f8e00ff */
[----:B------:R-:W-:Y:S02]  /*0c60*/  LOP3.LUT R3, R3, 0x6, R26, 0xf8, !PT ;  /* 0x0000000603037812 */ /* 0x000fe400078ef81a */
[----:B------:R-:W-:Y:S02]  /*0c70*/  F2FP.BF16.F32.PACK_AB R6, R7, R6 ;  /* 0x000000060706723e */ /* 0x000fe400000010ff */
[----:B------:R-:W-:Y:S01]  /*0c80*/  F2FP.BF16.F32.PACK_AB R8, R9, R8 ;  /* 0x000000080908723e */ /* 0x000fe200000010ff */
[----:B------:R-:W-:Y:S01]  /*0c90*/  IMAD R3, R30, 0x88, R3 ;  /* 0x000000881e037824 */ /* 0x000fe200078e0203 */
[----:B------:R-:W-:Y:S01]  /*0ca0*/  F2FP.BF16.F32.PACK_AB R10, R11, R10 ;  /* 0x0000000a0b0a723e */ /* 0x000fe200000010ff */
[----:B------:R-:W-:Y:S01]  /*0cb0*/  UIMAD.WIDE.U32 UR4, UR9, UR10, URZ ;  /* 0x0000000a090472a5 */ /* 0x000fe2000f8e003f */
[----:B------:R-:W-:-:S02]  /*0cc0*/  LOP3.LUT R23, R0, R23, RZ, 0xfc, !PT ;  /* 0x0000001700177212 */ /* 0x000fc400078efcff */
[----:B------:R-:W-:Y:S01]  /*0cd0*/  LEA R3, R3, UR8, 0x1 ;  /* 0x0000000803037c11 */ /* 0x000fe2000f8e08ff */
[----:B------:R-:W-:Y:S01]  /*0ce0*/  UIMAD UR5, UR5, UR11, UR10 ;  /* 0x0000000b050572a4 */ /* 0x000fe2000f8e020a */
[----:B------:R-:W-:Y:S01]  /*0cf0*/  BAR.SYNC.DEFER_BLOCKING 0x0 ;  /* 0x0000000000007b1d */ /* 0x000fe20000010000 */
[----:B------:R-:W-:Y:S02]  /*0d00*/  LOP3.LUT R0, R27, 0x78, RZ, 0xc0, !PT ;  /* 0x000000781b007812 */ /* 0x000fe400078ec0ff */
[----:B------:R-:W-:Y:S01]  /*0d10*/  UISETP.GT.U32.AND UP1, UPT, UR16, UR5, UPT ;  /* 0x000000051000728c */ /* 0x000fe2000bf24070 */
[----:B------:R-:W-:Y:S02]  /*0d20*/  LOP3.LUT R27, R2, 0x78, R27, 0xf8, !PT ;  /* 0x00000078021b7812 */ /* 0x000fe400078ef81b */
[----:B------:R-:W-:-:S05]  /*0d30*/  IMAD R0, R23, 0x88, R0 ;  /* 0x0000008817007824 */ /* 0x000fca00078e0200 */
[----:B------:R-:W-:-:S03]  /*0d40*/  LEA R0, R0, UR8, 0x1 ;  /* 0x0000000800007c11 */ /* 0x000fc6000f8e08ff */
[----:B------:R-:W-:-:S04]  /*0d50*/  @!UP1 UIADD3 UR5, UR5, -UR16, URZ ;  /* 0x8000001005059290 */ /* 0x000fc8000fffe03f */
[----:B------:R-:W-:Y:S01]  /*0d60*/  UISETP.GT.U32.AND UP1, UPT, UR16, UR5, UPT ;  /* 0x000000051000728c */ /* 0x000fe2000bf24070 */
[----:B------:R1:W-:Y:S04]  /*0d70*/  STS [R3], R4 ;  /* 0x0000000403007388 */ /* 0x0003e80000000800 */
[----:B------:R1:W-:Y:S06]  /*0d80*/  STS [R3+0x880], R6 ;  /* 0x0008800603007388 */ /* 0x0003ec0000000800 */
[----:B------:R-:W-:Y:S01]  /*0d90*/  @!UP1 UIADD3 UR5, UR5, -UR16, URZ ;  /* 0x8000001005059290 */ /* 0x000fe2000fffe03f */
[----:B------:R1:W-:Y:S03]  /*0da0*/  STS [R3+0x80], R8 ;  /* 0x0000800803007388 */ /* 0x0003e60000000800 */
[----:B------:R-:W-:Y:S01]  /*0db0*/  @!UP2 UIADD3 UR5, -UR5, URZ, URZ ;  /* 0x0000003f0505a290 */ /* 0x000fe2000fffe13f */
[----:B------:R1:W-:Y:S03]  /*0dc0*/  STS [R3+0x900], R10 ;  /* 0x0009000a03007388 */ /* 0x0003e60000000800 */
[----:B------:R-:W-:-:S04]  /*0dd0*/  USEL UR5, UR7, UR5, !UP0 ;  /* 0x0000000507057287 */ /* 0x000fc8000c000000 */
[----:B------:R-:W-:-:S04]  /*0de0*/  ULEA UR5, UR6, UR5, 0x3 ;  /* 0x0000000506057291 */ /* 0x000fc8000f8e183f */
[----:B------:R-:W-:-:S06]  /*0df0*/  USHF.L.U32 UR5, UR5, 0x4, URZ ;  /* 0x0000000405057899 */ /* 0x000fcc000800063f */
[----:B------:R-:W-:Y:S01]  /*0e00*/  LOP3.LUT R25, R25, UR5, RZ, 0xfc, !PT ;  /* 0x0000000519197c12 */ /* 0x000fe2000f8efcff */
[----:B------:R-:W-:Y:S03]  /*0e10*/  BAR.SYNC.DEFER_BLOCKING 0x0 ;  /* 0x0000000000007b1d */ /* 0x000fe60000010000 */
[----:B------:R-:W-:-:S04]  /*0e20*/  ISETP.GE.AND P0, PT, R25, 0x1, PT ;  /* 0x000000011900780c */ /* 0x000fc80003f06270 */
[----:B------:R-:W-:-:S13]  /*0e30*/  ISETP.LT.AND P0, PT, R27, 0xc00, !P0 ;  /* 0x00000c001b00780c */ /* 0x000fda0004701270 */
[----:B-1----:R-:W-:Y:S05]  /*0e40*/  @!P0 EXIT ;  /* 0x000000000000894d */ /* 0x002fea0003800000 */
[----:B------:R-:W1:Y:S01]  /*0e50*/  LDS.128 R4, [R0] ;  /* 0x0000000000047984 */ /* 0x000e620000000c00 */
[----:B------:R-:W2:Y:S02]  /*0e60*/  LDC.64 R2, c[0x0][0x220] ;  /* 0x00008800ff027b82 */ /* 0x000ea40000000a00 */
[----:B--2---:R-:W-:-:S05]  /*0e70*/  IMAD.WIDE R2, R27, 0x2, R2 ;  /* 0x000000021b027825 */ /* 0x004fca00078e0202 */
[----:B-1----:R-:W-:Y:S01]  /*0e80*/  STG.E.128 desc[UR14][R2.64], R4 ;  /* 0x0000000402007986 */ /* 0x002fe2000c101d0e */
[----:B------:R-:W-:Y:S05]  /*0e90*/  EXIT ;  /* 0x000000000000794d */ /* 0x000fea0003800000 */
.L_x_1:
[----:B------:R-:W-:-:S00]  /*0ea0*/  BRA `(.L_x_1) ;  /* 0xfffffffc00fc7947 */ /* 0x000fc0000383ffff */
[----:B------:R-:W-:-:S00]  /*0eb0*/  NOP ;  /* 0x0000000000007918 */ /* 0x000fc00000000000 */
        /* <DEDUP_REMOVED lines=12> */
.L_x_2:


//--------------------- .nv.shared.triton_mm      --------------------------
	.section	.nv.shared.triton_mm,"aw",@nobits
	.sectionflags	@""
	.align	16
	.zero		1024


//--------------------- .nv.constant0.triton_mm   --------------------------
	.section	.nv.constant0.triton_mm,"a",@progbits
	.sectionflags	@""
	.align	4
.nv.constant0.triton_mm:
	.zero		552
